	.headerflags	@"EF_CUDA_TEXMODE_UNIFIED EF_CUDA_64BIT_ADDRESS EF_CUDA_SM89 EF_CUDA_VIRTUAL_SM(EF_CUDA_SM89)"
	.elftype	@"ET_EXEC"


//--------------------- .nv.info                  --------------------------
	.section	.nv.info,"",@"SHT_CUDA_INFO"
	.align	4


	//----- nvinfo : EIATTR_REGCOUNT
	.align		4
        /*0000*/ 	.byte	0x04, 0x2f
        /*0002*/ 	.short	(.L_2 - .L_1)
	.align		4
.L_1:
        /*0004*/ 	.word	index@(triton__0d1d2d3d4de5de)
        /*0008*/ 	.word	0x00000022


	//----- nvinfo : EIATTR_MAX_STACK_SIZE
	.align		4
.L_2:
        /*000c*/ 	.byte	0x04, 0x23
        /*000e*/ 	.short	(.L_4 - .L_3)
	.align		4
.L_3:
        /*0010*/ 	.word	index@(triton__0d1d2d3d4de5de)
        /*0014*/ 	.word	0x00000000


	//----- nvinfo : EIATTR_MIN_STACK_SIZE
	.align		4
.L_4:
        /*0018*/ 	.byte	0x04, 0x12
        /*001a*/ 	.short	(.L_6 - .L_5)
	.align		4
.L_5:
        /*001c*/ 	.word	index@(triton__0d1d2d3d4de5de)
        /*0020*/ 	.word	0x00000000


	//----- nvinfo : EIATTR_FRAME_SIZE
	.align		4
.L_6:
        /*0024*/ 	.byte	0x04, 0x11
        /*0026*/ 	.short	(.L_8 - .L_7)
	.align		4
.L_7:
        /*0028*/ 	.word	index@(triton__0d1d2d3d4de5de)
        /*002c*/ 	.word	0x00000000
.L_8:


//--------------------- .nv.info.triton__0d1d2d3d4de5de --------------------------
	.section	.nv.info.triton__0d1d2d3d4de5de,"",@"SHT_CUDA_INFO"
	.align	4


	//----- nvinfo : EIATTR_CUDA_API_VERSION
	.align		4
        /*0000*/ 	.byte	0x04, 0x37
        /*0002*/ 	.short	(.L_10 - .L_9)
.L_9:
        /*0004*/ 	.word	0x0000007b


	//----- nvinfo : EIATTR_PARAM_CBANK
	.align		4
.L_10:
        /*0008*/ 	.byte	0x04, 0x0a
        /*000a*/ 	.short	(.L_12 - .L_11)
	.align		4
.L_11:
        /*000c*/ 	.word	index@(.nv.constant0.triton__0d1d2d3d4de5de)
        /*0010*/ 	.short	0x0160
        /*0012*/ 	.short	0x0028


	//----- nvinfo : EIATTR_CBANK_PARAM_SIZE
	.align		4
.L_12:
        /*0014*/ 	.byte	0x03, 0x19
        /*0016*/ 	.short	0x0028


	//----- nvinfo : EIATTR_KPARAM_INFO
	.align		4
        /*0018*/ 	.byte	0x04, 0x17
        /*001a*/ 	.short	(.L_14 - .L_13)
.L_13:
        /*001c*/ 	.word	0x00000000
        /*0020*/ 	.short	0x0005
        /*0022*/ 	.short	0x0024
        /*0024*/ 	.byte	0x00, 0xf0, 0x11, 0x00


	//----- nvinfo : EIATTR_KPARAM_INFO
	.align		4
.L_14:
        /*0028*/ 	.byte	0x04, 0x17
        /*002a*/ 	.short	(.L_16 - .L_15)
.L_15:
        /*002c*/ 	.word	0x00000000
        /*0030*/ 	.short	0x0004
        /*0032*/ 	.short	0x0020
        /*0034*/ 	.byte	0x00, 0xf0, 0x11, 0x00


	//----- nvinfo : EIATTR_KPARAM_INFO
	.align		4
.L_16:
        /*0038*/ 	.byte	0x04, 0x17
        /*003a*/ 	.short	(.L_18 - .L_17)
.L_17:
        /*003c*/ 	.word	0x00000000
        /*0040*/ 	.short	0x0003
        /*0042*/ 	.short	0x0018
        /*0044*/ 	.byte	0x00, 0xf0, 0x21, 0x00


	//----- nvinfo : EIATTR_KPARAM_INFO
	.align		4
.L_18:
        /*0048*/ 	.byte	0x04, 0x17
        /*004a*/ 	.short	(.L_20 - .L_19)
.L_19:
        /*004c*/ 	.word	0x00000000
        /*0050*/ 	.short	0x0002
        /*0052*/ 	.short	0x0010
        /*0054*/ 	.byte	0x00, 0xf0, 0x21, 0x00


	//----- nvinfo : EIATTR_KPARAM_INFO
	.align		4
.L_20:
        /*0058*/ 	.byte	0x04, 0x17
        /*005a*/ 	.short	(.L_22 - .L_21)
.L_21:
        /*005c*/ 	.word	0x00000000
        /*0060*/ 	.short	0x0001
        /*0062*/ 	.short	0x0008
        /*0064*/ 	.byte	0x00, 0xf0, 0x21, 0x00


	//----- nvinfo : EIATTR_KPARAM_INFO
	.align		4
.L_22:
        /*0068*/ 	.byte	0x04, 0x17
        /*006a*/ 	.short	(.L_24 - .L_23)
.L_23:
        /*006c*/ 	.word	0x00000000
        /*0070*/ 	.short	0x0000
        /*0072*/ 	.short	0x0000
        /*0074*/ 	.byte	0x00, 0xf0, 0x21, 0x00


	//----- nvinfo : EIATTR_MAXREG_COUNT
	.align		4
.L_24:
        /*0078*/ 	.byte	0x03, 0x1b
        /*007a*/ 	.short	0x00ff


	//----- nvinfo : EIATTR_COOP_GROUP_MASK_REGIDS
	.align		4
        /*007c*/ 	.byte	0x04, 0x29
        /*007e*/ 	.short	(.L_26 - .L_25)


	//   ....[0]....
.L_25:
        /*0080*/ 	.word	0xffffffff


	//   ....[1]....
        /*0084*/ 	.word	0xffffffff


	//   ....[2]....
        /*0088*/ 	.word	0xffffffff


	//   ....[3]....
        /*008c*/ 	.word	0xffffffff


	//   ....[4]....
        /*0090*/ 	.word	0xffffffff


	//   ....[5]....
        /*0094*/ 	.word	0xffffffff


	//   ....[6]....
        /*0098*/ 	.word	0xffffffff


	//   ....[7]....
        /*009c*/ 	.word	0xffffffff


	//----- nvinfo : EIATTR_COOP_GROUP_INSTR_OFFSETS
	.align		4
.L_26:
        /*00a0*/ 	.byte	0x04, 0x28
        /*00a2*/ 	.short	(.L_28 - .L_27)


	//   ....[0]....
.L_27:
        /*00a4*/ 	.word	0x00000460


	//   ....[1]....
        /*00a8*/ 	.word	0x00000480


	//   ....[2]....
        /*00ac*/ 	.word	0x000004a0


	//   ....[3]....
        /*00b0*/ 	.word	0x000004c0


	//   ....[4]....
        /*00b4*/ 	.word	0x000004e0


	//   ....[5]....
        /*00b8*/ 	.word	0x00000550


	//   ....[6]....
        /*00bc*/ 	.word	0x00000570


	//   ....[7]....
        /*00c0*/ 	.word	0x000005a0


	//----- nvinfo : EIATTR_EXIT_INSTR_OFFSETS
	.align		4
.L_28:
        /*00c4*/ 	.byte	0x04, 0x1c
        /*00c6*/ 	.short	(.L_30 - .L_29)


	//   ....[0]....
.L_29:
        /*00c8*/ 	.word	0x00000630


	//   ....[1]....
        /*00cc*/ 	.word	0x00000650


	//----- nvinfo : EIATTR_MAX_THREADS
	.align		4
.L_30:
        /*00d0*/ 	.byte	0x04, 0x05
        /*00d2*/ 	.short	(.L_32 - .L_31)
.L_31:
        /*00d4*/ 	.word	0x00000100
        /*00d8*/ 	.word	0x00000001
        /*00dc*/ 	.word	0x00000001
.L_32:


//--------------------- .nv.rel.action            --------------------------
	.section	.nv.rel.action,"",@"SHT_CUDA_RELOCINFO"
	.align	8
	.sectionentsize	8
        /*0000*/ 	.byte	0x73, 0x00, 0x00, 0x00, 0x00, 0x00, 0x00, 0x00, 0x00, 0x00, 0x00, 0x11, 0x25, 0x00, 0x05, 0x36


//--------------------- .nv.constant0.triton__0d1d2d3d4de5de --------------------------
	.section	.nv.constant0.triton__0d1d2d3d4de5de,"a",@progbits
	.align	4
.nv.constant0.triton__0d1d2d3d4de5de:
	.zero		392


//--------------------- .text.triton__0d1d2d3d4de5de --------------------------
	.section	.text.triton__0d1d2d3d4de5de,"ax",@progbits
	.sectionflags	@"SHF_BARRIERS=1"
	.sectioninfo	@"SHI_REGISTERS=34"
	.align	128
        .global         triton__0d1d2d3d4de5de
        .type           triton__0d1d2d3d4de5de,@function
        .size           triton__0d1d2d3d4de5de,(.L_x_1 - triton__0d1d2d3d4de5de)
        .other          triton__0d1d2d3d4de5de,@"STO_CUDA_ENTRY STV_DEFAULT"
triton__0d1d2d3d4de5de:
.text.triton__0d1d2d3d4de5de:
[----:B------:R-:W-:-:S02]  /*0000*/  MOV R1, c[0x0][0x28] ;  /* 0x00000a0000017a02 */ /* 0x000fc40000000f00 */
[----:B------:R-:W0:Y:S01]  /*0010*/  S2R R8, SR_TID.X ;  /* 0x0000000000087919 */ /* 0x000e220000002100 */
[----:B------:R-:W-:Y:S01]  /*0020*/  MOV R2, 0x4 ;  /* 0x0000000400027802 */ /* 0x000fe20000000f00 */
[----:B------:R-:W-:Y:S01]  /*0030*/  ULDC.64 UR4, c[0x0][0x118] ;  /* 0x0000460000047ab9 */ /* 0x000fe20000000a00 */
[----:B------:R-:W-:Y:S01]  /*0040*/  MOV R14, 0x2 ;  /* 0x00000002000e7802 */ /* 0x000fe20000000f00 */
[----:B------:R-:W1:Y:S01]  /*0050*/  S2R R3, SR_CTAID.X ;  /* 0x0000000000037919 */ /* 0x000e620000002500 */
[----:B0-----:R-:W-:-:S04]  /*0060*/  LOP3.LUT R0, R8, 0xff, RZ, 0xc0, !PT ;  /* 0x000000ff08007812 */ /* 0x001fc800078ec0ff */
[C---:B------:R-:W-:Y:S01]  /*0070*/  SHF.L.U32 R5, R0.reuse, 0x2, RZ ;  /* 0x0000000200057819 */ /* 0x040fe200000006ff */
[----:B-1----:R-:W-:Y:S01]  /*0080*/  IMAD R15, R0, 0x2400, R3 ;  /* 0x00002400000f7824 */ /* 0x002fe200078e0203 */
[----:B------:R-:W-:-:S03]  /*0090*/  ISETP.GE.AND P0, PT, R3, 0x900, PT ;  /* 0x000009000300780c */ /* 0x000fc60003f06270 */
[----:B------:R-:W-:Y:S01]  /*00a0*/  IMAD.WIDE.U32 R4, R5, R2, c[0x0][0x170] ;  /* 0x00005c0005047625 */ /* 0x000fe200078e0002 */
[----:B------:R-:W-:-:S05]  /*00b0*/  IADD3 R29, R15, 0x900, RZ ;  /* 0x000009000f1d7810 */ /* 0x000fca0007ffe0ff */
[----:B------:R-:W2:Y:S01]  /*00c0*/  LDG.E.EL.128 R4, [R4.64] ;  /* 0x0000000404047981 */ /* 0x000ea2000c2e1d00 */
[----:B------:R-:W-:Y:S01]  /*00d0*/  PRMT R19, RZ, 0x7610, R19 ;  /* 0x00007610ff137816 */ /* 0x000fe20000000013 */
[-C--:B------:R-:W-:Y:S01]  /*00e0*/  IMAD.WIDE R12, R29, R14.reuse, c[0x0][0x168] ;  /* 0x00005a001d0c7625 */ /* 0x080fe200078e020e */
[----:B------:R-:W-:Y:S02]  /*00f0*/  PRMT R20, RZ, 0x7610, R20 ;  /* 0x00007610ff147816 */ /* 0x000fe40000000014 */
[C---:B------:R-:W-:Y:S01]  /*0100*/  IADD3 R17, R15.reuse, 0x1200, RZ ;  /* 0x000012000f117810 */ /* 0x040fe20007ffe0ff */
[C---:B------:R-:W-:Y:S01]  /*0110*/  IMAD.WIDE R26, R15.reuse, R14, c[0x0][0x168] ;  /* 0x00005a000f1a7625 */ /* 0x040fe200078e020e */
[----:B------:R0:W3:Y:S01]  /*0120*/  @!P0 LDG.E.U16 R19, [R12.64] ;  /* 0x000000040c138981 */ /* 0x0000e2000c1e1500 */
[----:B------:R-:W-:Y:S02]  /*0130*/  IADD3 R31, R15, 0x1b00, RZ ;  /* 0x00001b000f1f7810 */ /* 0x000fe40007ffe0ff */
[----:B------:R-:W-:Y:S01]  /*0140*/  IMAD.MOV.U32 R18, RZ, RZ, RZ ;  /* 0x000000ffff127224 */ /* 0x000fe200078e00ff */
[----:B------:R-:W-:Y:S01]  /*0150*/  PRMT R21, RZ, 0x7610, R21 ;  /* 0x00007610ff157816 */ /* 0x000fe20000000015 */
[----:B------:R-:W-:Y:S01]  /*0160*/  IMAD.WIDE R28, R29, R2, c[0x0][0x160] ;  /* 0x000058001d1c7625 */ /* 0x000fe200078e0202 */
[----:B------:R1:W4:Y:S03]  /*0170*/  @!P0 LDG.E.U16 R20, [R26.64] ;  /* 0x000000041a148981 */ /* 0x000326000c1e1500 */
[-C--:B------:R-:W-:Y:S01]  /*0180*/  IMAD.WIDE R10, R17, R14.reuse, c[0x0][0x168] ;  /* 0x00005a00110a7625 */ /* 0x080fe200078e020e */
[----:B------:R-:W-:Y:S01]  /*0190*/  PRMT R23, RZ, 0x7610, R23 ;  /* 0x00007610ff177816 */ /* 0x000fe20000000017 */
[----:B------:R5:W4:Y:S01]  /*01a0*/  @!P0 LDG.E R18, [R28.64] ;  /* 0x000000041c128981 */ /* 0x000b22000c1e1900 */
[----:B------:R-:W-:Y:S01]  /*01b0*/  MOV R22, RZ ;  /* 0x000000ff00167202 */ /* 0x000fe20000000f00 */
[----:B0-----:R-:W-:-:S02]  /*01c0*/  IMAD.WIDE R12, R31, R14, c[0x0][0x168] ;  /* 0x00005a001f0c7625 */ /* 0x001fc400078e020e */
[----:B------:R2:W4:Y:S02]  /*01d0*/  @!P0 LDG.E.U16 R21, [R10.64] ;  /* 0x000000040a158981 */ /* 0x000524000c1e1500 */
[-C--:B------:R-:W-:Y:S01]  /*01e0*/  IMAD.WIDE R14, R15, R2.reuse, c[0x0][0x160] ;  /* 0x000058000f0e7625 */ /* 0x080fe200078e0202 */
[----:B------:R-:W-:Y:S01]  /*01f0*/  CS2R R24, SRZ ;  /* 0x0000000000187805 */ /* 0x000fe2000001ff00 */
[----:B------:R0:W4:Y:S02]  /*0200*/  @!P0 LDG.E.U16 R23, [R12.64] ;  /* 0x000000040c178981 */ /* 0x000124000c1e1500 */
[-C--:B------:R-:W-:Y:S02]  /*0210*/  IMAD.WIDE R16, R17, R2.reuse, c[0x0][0x160] ;  /* 0x0000580011107625 */ /* 0x080fe400078e0202 */
[----:B------:R-:W4:Y:S02]  /*0220*/  @!P0 LDG.E R22, [R14.64] ;  /* 0x000000040e168981 */ /* 0x000f24000c1e1900 */
[----:B-1----:R-:W-:-:S02]  /*0230*/  IMAD.WIDE R26, R31, R2, c[0x0][0x160] ;  /* 0x000058001f1a7625 */ /* 0x002fc400078e0202 */
[----:B------:R-:W4:Y:S04]  /*0240*/  @!P0 LDG.E R24, [R16.64] ;  /* 0x0000000410188981 */ /* 0x000f28000c1e1900 */
[----:B------:R-:W4:Y:S01]  /*0250*/  @!P0 LDG.E R25, [R26.64] ;  /* 0x000000041a198981 */ /* 0x000f22000c1e1900 */
[----:B-----5:R-:W-:Y:S02]  /*0260*/  MOV R28, 0x39e38e39 ;  /* 0x39e38e39001c7802 */ /* 0x020fe40000000f00 */
[C---:B------:R-:W-:Y:S02]  /*0270*/  LOP3.LUT P1, RZ, R8.reuse, 0x1f, RZ, 0xc0, !PT ;  /* 0x0000001f08ff7812 */ /* 0x040fe4000782c0ff */
[----:B------:R-:W-:Y:S01]  /*0280*/  ISETP.GE.AND P2, PT, R8, 0x8, PT ;  /* 0x000000080800780c */ /* 0x000fe20003f46270 */
[-C--:B--2---:R-:W-:Y:S01]  /*0290*/  FFMA R10, R5, R28.reuse, 9.9999997473787516356e-06 ;  /* 0x3727c5ac050a7423 */ /* 0x084fe2000000001c */
[----:B------:R-:W-:-:S03]  /*02a0*/  FFMA R5, R4, R28, 9.9999997473787516356e-06 ;  /* 0x3727c5ac04057423 */ /* 0x000fc6000000001c */
[----:B------:R-:W1:Y:S01]  /*02b0*/  MUFU.RSQ R29, R10 ;  /* 0x0000000a001d7308 */ /* 0x000e620000001400 */
[-C--:B------:R-:W-:Y:S01]  /*02c0*/  FFMA R6, R6, R28.reuse, 9.9999997473787516356e-06 ;  /* 0x3727c5ac06067423 */ /* 0x080fe2000000001c */
[----:B---3--:R-:W-:Y:S01]  /*02d0*/  SEL R4, R19, RZ, !P0 ;  /* 0x000000ff13047207 */ /* 0x008fe20004000000 */
[----:B------:R-:W-:-:S05]  /*02e0*/  FFMA R7, R7, R28, 9.9999997473787516356e-06 ;  /* 0x3727c5ac07077423 */ /* 0x000fca000000001c */
[----:B------:R2:W3:Y:S01]  /*02f0*/  MUFU.RSQ R11, R5 ;  /* 0x00000005000b7308 */ /* 0x0004e20000001400 */
[----:B------:R-:W-:Y:S01]  /*0300*/  IMAD.U32 R4, R4, 0x10000, RZ ;  /* 0x0001000004047824 */ /* 0x000fe200078e00ff */
[----:B----4-:R-:W-:-:S06]  /*0310*/  SEL R20, R20, RZ, !P0 ;  /* 0x000000ff14147207 */ /* 0x010fcc0004000000 */
[----:B------:R-:W4:Y:S01]  /*0320*/  MUFU.RSQ R6, R6 ;  /* 0x0000000600067308 */ /* 0x000f220000001400 */
[----:B-1----:R-:W-:Y:S01]  /*0330*/  FMUL R29, R4, R29 ;  /* 0x0000001d041d7220 */ /* 0x002fe20000400000 */
[----:B------:R-:W-:Y:S02]  /*0340*/  SEL R18, R18, RZ, !P0 ;  /* 0x000000ff12127207 */ /* 0x000fe40004000000 */
[----:B------:R-:W-:-:S04]  /*0350*/  SEL R21, R21, RZ, !P0 ;  /* 0x000000ff15157207 */ /* 0x000fc80004000000 */
[----:B0-----:R0:W1:Y:S01]  /*0360*/  MUFU.RSQ R12, R7 ;  /* 0x00000007000c7308 */ /* 0x0010620000001400 */
[----:B------:R-:W-:Y:S01]  /*0370*/  SHF.L.U32 R4, R20, 0x10, RZ ;  /* 0x0000001014047819 */ /* 0x000fe200000006ff */
[----:B------:R-:W-:Y:S01]  /*0380*/  FMUL R29, R18, R29 ;  /* 0x0000001d121d7220 */ /* 0x000fe20000400000 */
[----:B------:R-:W-:Y:S02]  /*0390*/  SEL R23, R23, RZ, !P0 ;  /* 0x000000ff17177207 */ /* 0x000fe40004000000 */
[----:B--2---:R-:W-:Y:S01]  /*03a0*/  SHF.L.U32 R5, R21, 0x10, RZ ;  /* 0x0000001015057819 */ /* 0x004fe200000006ff */
[----:B---3--:R-:W-:Y:S01]  /*03b0*/  FMUL R4, R4, R11 ;  /* 0x0000000b04047220 */ /* 0x008fe20000400000 */
[----:B------:R-:W-:Y:S02]  /*03c0*/  SEL R22, R22, RZ, !P0 ;  /* 0x000000ff16167207 */ /* 0x000fe40004000000 */
[----:B------:R-:W-:Y:S01]  /*03d0*/  SHF.L.U32 R23, R23, 0x10, RZ ;  /* 0x0000001017177819 */ /* 0x000fe200000006ff */
[----:B----4-:R-:W-:Y:S01]  /*03e0*/  FMUL R5, R5, R6 ;  /* 0x0000000605057220 */ /* 0x010fe20000400000 */
[----:B0-----:R-:W-:Y:S01]  /*03f0*/  SEL R7, R24, RZ, !P0 ;  /* 0x000000ff18077207 */ /* 0x001fe20004000000 */
[----:B------:R-:W-:Y:S01]  /*0400*/  FFMA R4, R22, R4, R29 ;  /* 0x0000000416047223 */ /* 0x000fe2000000001d */
[----:B------:R-:W-:Y:S01]  /*0410*/  SEL R6, R25, RZ, !P0 ;  /* 0x000000ff19067207 */ /* 0x000fe20004000000 */
[----:B-1----:R-:W-:-:S02]  /*0420*/  FMUL R12, R23, R12 ;  /* 0x0000000c170c7220 */ /* 0x002fc40000400000 */
[----:B------:R-:W-:-:S04]  /*0430*/  FFMA R5, R7, R5, R4 ;  /* 0x0000000507057223 */ /* 0x000fc80000000004 */
[----:B------:R-:W-:-:S05]  /*0440*/  FFMA R5, R6, R12, R5 ;  /* 0x0000000c06057223 */ /* 0x000fca0000000005 */
[----:B------:R-:W-:-:S05]  /*0450*/  FSEL R5, R5, RZ, !P0 ;  /* 0x000000ff05057208 */ /* 0x000fca0004000000 */
[----:B------:R-:W0:Y:S02]  /*0460*/  SHFL.BFLY PT, R4, R5, 0x10, 0x1f ;  /* 0x0e001f0005047f89 */ /* 0x000e2400000e0000 */
[----:B0-----:R-:W-:-:S05]  /*0470*/  FADD R4, R5, R4 ;  /* 0x0000000405047221 */ /* 0x001fca0000000000 */
[----:B------:R-:W0:Y:S02]  /*0480*/  SHFL.BFLY PT, R7, R4, 0x8, 0x1f ;  /* 0x0d001f0004077f89 */ /* 0x000e2400000e0000 */
[----:B0-----:R-:W-:-:S05]  /*0490*/  FADD R7, R4, R7 ;  /* 0x0000000704077221 */ /* 0x001fca0000000000 */
[----:B------:R-:W0:Y:S02]  /*04a0*/  SHFL.BFLY PT, R6, R7, 0x4, 0x1f ;  /* 0x0c801f0007067f89 */ /* 0x000e2400000e0000 */
[----:B0-----:R-:W-:-:S05]  /*04b0*/  FADD R6, R7, R6 ;  /* 0x0000000607067221 */ /* 0x001fca0000000000 */
[----:B------:R-:W0:Y:S02]  /*04c0*/  SHFL.BFLY PT, R11, R6, 0x2, 0x1f ;  /* 0x0c401f00060b7f89 */ /* 0x000e2400000e0000 */
[----:B0-----:R-:W-:-:S05]  /*04d0*/  FADD R11, R6, R11 ;  /* 0x0000000b060b7221 */ /* 0x001fca0000000000 */
[----:B------:R-:W0:Y:S01]  /*04e0*/  SHFL.BFLY PT, R10, R11, 0x1, 0x1f ;  /* 0x0c201f000b0a7f89 */ /* 0x000e2200000e0000 */
[----:B------:R-:W-:-:S04]  /*04f0*/  SHF.R.U32.HI R12, RZ, 0x3, R8 ;  /* 0x00000003ff0c7819 */ /* 0x000fc80000011608 */
[----:B------:R-:W-:Y:S01]  /*0500*/  LOP3.LUT R12, R12, 0x1c, RZ, 0xc0, !PT ;  /* 0x0000001c0c0c7812 */ /* 0x000fe200078ec0ff */
[----:B0-----:R-:W-:-:S05]  /*0510*/  FADD R13, R11, R10 ;  /* 0x0000000a0b0d7221 */ /* 0x001fca0000000000 */
[----:B------:R-:W-:Y:S04]  /*0520*/  @!P1 STS [R12], R13 ;  /* 0x0000000d0c009388 */ /* 0x000fe80000000800 */
[----:B------:R-:W-:Y:S06]  /*0530*/  BAR.SYNC 0x0 ;  /* 0x0000000000007b1d */ /* 0x000fec0000000000 */
[----:B------:R-:W0:Y:S04]  /*0540*/  @!P2 LDS R9, [R8.X4] ;  /* 0x000000000809a984 */ /* 0x000e280000004800 */
[----:B0-----:R-:W0:Y:S02]  /*0550*/  SHFL.BFLY PT, R4, R9, 0x4, 0x1f ;  /* 0x0c801f0009047f89 */ /* 0x001e2400000e0000 */
[----:B0-----:R-:W-:-:S05]  /*0560*/  FADD R4, R9, R4 ;  /* 0x0000000409047221 */ /* 0x001fca0000000000 */
[----:B------:R-:W0:Y:S01]  /*0570*/  SHFL.BFLY PT, R5, R4, 0x2, 0x1f ;  /* 0x0c401f0004057f89 */ /* 0x000e2200000e0000 */
[----:B------:R-:W-:Y:S01]  /*0580*/  LOP3.LUT P1, RZ, R8, 0x7, RZ, 0xc0, !PT ;  /* 0x0000000708ff7812 */ /* 0x000fe2000782c0ff */
[----:B0-----:R-:W-:-:S05]  /*0590*/  FADD R5, R4, R5 ;  /* 0x0000000504057221 */ /* 0x001fca0000000000 */
[----:B------:R-:W0:Y:S01]  /*05a0*/  SHFL.BFLY PT, R6, R5, 0x1, 0x1f ;  /* 0x0c201f0005067f89 */ /* 0x000e2200000e0000 */
[----:B------:R-:W-:Y:S01]  /*05b0*/  ISETP.LT.AND P1, PT, R8, 0x8, !P1 ;  /* 0x000000080800780c */ /* 0x000fe20004f21270 */
[----:B0-----:R-:W-:-:S12]  /*05c0*/  FADD R7, R5, R6 ;  /* 0x0000000605077221 */ /* 0x001fd80000000000 */
[----:B------:R-:W-:Y:S04]  /*05d0*/  @P1 STS [R8.X4], R7 ;  /* 0x0000000708001388 */ /* 0x000fe80000004800 */
[----:B------:R-:W-:Y:S06]  /*05e0*/  BAR.SYNC 0x0 ;  /* 0x0000000000007b1d */ /* 0x000fec0000000000 */
[----:B------:R-:W0:Y:S01]  /*05f0*/  LDS R6, [RZ] ;  /* 0x00000000ff067984 */ /* 0x000e220000000800 */
[----:B------:R-:W-:Y:S01]  /*0600*/  ISETP.EQ.AND P0, PT, R0, RZ, !P0 ;  /* 0x000000ff0000720c */ /* 0x000fe20004702270 */
[----:B------:R-:W-:Y:S01]  /*0610*/  IMAD.WIDE R2, R3, R2, c[0x0][0x178] ;  /* 0x00005e0003027625 */ /* 0x000fe200078e0202 */
[----:B0-----:R-:W-:-:S11]  /*0620*/  FADD R9, RZ, R6 ;  /* 0x00000006ff097221 */ /* 0x001fd60000000000 */
[----:B------:R-:W-:Y:S05]  /*0630*/  @!P0 EXIT ;  /* 0x000000000000894d */ /* 0x000fea0003800000 */
[----:B------:R-:W-:Y:S01]  /*0640*/  STG.E [R2.64], R9 ;  /* 0x0000000902007986 */ /* 0x000fe2000c101904 */
[----:B------:R-:W-:Y:S05]  /*0650*/  EXIT ;  /* 0x000000000000794d */ /* 0x000fea0003800000 */
.L_x_0:
[----:B------:R-:W-:-:S00]  /*0660*/  BRA `(.L_x_0) ;  /* 0xfffffff000007947 */ /* 0x000fc0000383ffff */
[----:B------:R-:W-:-:S00]  /*0670*/  NOP ;  /* 0x0000000000007918 */ /* 0x000fc00000000000 */
        /* <DEDUP_REMOVED lines=8> */
.L_x_1:


//--------------------- .nv.global.init           --------------------------
	.section	.nv.global.init,"aw",@progbits
.nv.global.init:
	.type		_$_str,@object
	.size		_$_str,(.L_0 - _$_str)
_$_str:
        /*0000*/ 	.byte	0x5f, 0x5f, 0x43, 0x55, 0x44, 0x41, 0x5f, 0x46, 0x54, 0x5a, 0x00
.L_0:


//--------------------- .nv.shared.triton__0d1d2d3d4de5de --------------------------
	.section	.nv.shared.triton__0d1d2d3d4de5de,"aw",@nobits
	.align	16
